//
// Generated by NVIDIA NVVM Compiler
//
// Compiler Build ID: CL-36424714
// Cuda compilation tools, release 13.0, V13.0.88
// Based on NVVM 20.0.0
//

.version 9.0
.target sm_100
.address_size 64

	// .globl	_Z9sumReducePiS_

.visible .entry _Z9sumReducePiS_(
	.param .u64 .ptr .align 1 _Z9sumReducePiS__param_0,
	.param .u64 .ptr .align 1 _Z9sumReducePiS__param_1
)
{
	.reg .pred 	%p<4>;
	.reg .b32 	%r<14>;
	.reg .b64 	%rd<9>;

	ld.param.u64 	%rd4, [_Z9sumReducePiS__param_0];
	ld.param.u64 	%rd3, [_Z9sumReducePiS__param_1];
	cvta.to.global.u64 	%rd1, %rd4;
	mov.u32 	%r1, %tid.x;
	shl.b32 	%r6, %r1, 1;
	mov.u32 	%r2, %ntid.x;
	mul.wide.u32 	%rd5, %r6, 4;
	add.s64 	%rd2, %rd1, %rd5;
	mov.b32 	%r13, 1;
$L__BB0_1:
	add.s32 	%r7, %r13, -1;
	and.b32  	%r8, %r7, %r1;
	setp.ne.s32 	%p1, %r8, 0;
	@%p1 bra 	$L__BB0_3;
	mul.wide.s32 	%rd6, %r13, 4;
	add.s64 	%rd7, %rd2, %rd6;
	ld.global.u32 	%r9, [%rd7];
	ld.global.u32 	%r10, [%rd2];
	add.s32 	%r11, %r10, %r9;
	st.global.u32 	[%rd2], %r11;
$L__BB0_3:
	bar.sync 	0;
	shl.b32 	%r13, %r13, 1;
	setp.le.u32 	%p2, %r13, %r2;
	@%p2 bra 	$L__BB0_1;
	setp.ne.s32 	%p3, %r1, 0;
	@%p3 bra 	$L__BB0_6;
	ld.global.u32 	%r12, [%rd1];
	cvta.to.global.u64 	%rd8, %rd3;
	st.global.u32 	[%rd8], %r12;
$L__BB0_6:
	ret;

}


// ===== COMPILED SASS (sm_100) =====

	.target	sm_100

	.elftype	@"ET_EXEC"


//--------------------- .note.nv.tkinfo           --------------------------
	.section	.note.nv.tkinfo,"",@"SHT_NOTE"
	.sectionflags	@"SHF_NOTE_NV_TKINFO"
	.tkinfo
        /*0018*/ 	.word	0x00000002
        /*0030*/ 	.string	""
        /*0030*/ 	.string	"ptxas"
        /*0030*/ 	.string	"Cuda compilation tools, release 13.0, V13.0.88"
        /*0030*/ 	.string	"Build cuda_13.0.r13.0/compiler.36424714_0"
        /*0030*/ 	.string	"-arch sm_100 -m 64 "



//--------------------- .note.nv.cuinfo           --------------------------
	.section	.note.nv.cuinfo,"",@"SHT_NOTE"
	.sectionflags	@"SHF_NOTE_NV_CUINFO"
        /*0018*/ 	.short	0x0002
        /*001a*/ 	.short	0x0064
        /*001c*/ 	.short	0x0082
	.zero		2


//--------------------- .nv.info                  --------------------------
	.section	.nv.info,"",@"SHT_CUDA_INFO"
	.align	4


	//----- nvinfo : EIATTR_REGCOUNT
	.align		4
        /*0000*/ 	.byte	0x04, 0x2f
        /*0002*/ 	.short	(.L_1 - .L_0)
	.align		4
.L_0:
        /*0004*/ 	.word	index@(_Z9sumReducePiS_)
        /*0008*/ 	.word	0x0000000e


	//----- nvinfo : EIATTR_FRAME_SIZE
	.align		4
.L_1:
        /*000c*/ 	.byte	0x04, 0x11
        /*000e*/ 	.short	(.L_3 - .L_2)
	.align		4
.L_2:
        /*0010*/ 	.word	index@(_Z9sumReducePiS_)
        /*0014*/ 	.word	0x00000000


	//----- nvinfo : EIATTR_MIN_STACK_SIZE
	.align		4
.L_3:
        /*0018*/ 	.byte	0x04, 0x12
        /*001a*/ 	.short	(.L_5 - .L_4)
	.align		4
.L_4:
        /*001c*/ 	.word	index@(_Z9sumReducePiS_)
        /*0020*/ 	.word	0x00000000
.L_5:


//--------------------- .nv.compat                --------------------------
	.section	.nv.compat,"",@"SHT_CUDA_COMPAT_INFO"
	.align	4
        /*0000*/ 	.byte	0x02, 0x09, 0x00, 0x00, 0x02, 0x02, 0x01, 0x00, 0x02, 0x05, 0x05, 0x00, 0x03, 0x07, 0x01, 0x01
        /*0010*/ 	.byte	0x02, 0x03, 0x00, 0x00, 0x02, 0x06, 0x01, 0x00, 0x04, 0x0b, 0x08, 0x00, 0x09, 0x00, 0x00, 0x00
        /*0020*/ 	.byte	0x00, 0x00, 0x00, 0x00


//--------------------- .nv.info._Z9sumReducePiS_ --------------------------
	.section	.nv.info._Z9sumReducePiS_,"",@"SHT_CUDA_INFO"
	.sectionflags	@""
	.align	4


	//----- nvinfo : EIATTR_CUDA_API_VERSION
	.align		4
        /*0000*/ 	.byte	0x04, 0x37
        /*0002*/ 	.short	(.L_7 - .L_6)
.L_6:
        /*0004*/ 	.word	0x00000082


	//----- nvinfo : EIATTR_KPARAM_INFO
	.align		4
.L_7:
        /*0008*/ 	.byte	0x04, 0x17
        /*000a*/ 	.short	(.L_9 - .L_8)
.L_8:
        /*000c*/ 	.word	0x00000000
        /*0010*/ 	.short	0x0001
        /*0012*/ 	.short	0x0008
        /*0014*/ 	.byte	0x00, 0xf5, 0x21, 0x00


	//----- nvinfo : EIATTR_KPARAM_INFO
	.align		4
.L_9:
        /*0018*/ 	.byte	0x04, 0x17
        /*001a*/ 	.short	(.L_11 - .L_10)
.L_10:
        /*001c*/ 	.word	0x00000000
        /*0020*/ 	.short	0x0000
        /*0022*/ 	.short	0x0000
        /*0024*/ 	.byte	0x00, 0xf5, 0x21, 0x00


	//----- nvinfo : EIATTR_SPARSE_MMA_MASK
	.align		4
.L_11:
        /*0028*/ 	.byte	0x03, 0x50
        /*002a*/ 	.short	0x0000


	//----- nvinfo : EIATTR_MAXREG_COUNT
	.align		4
        /*002c*/ 	.byte	0x03, 0x1b
        /*002e*/ 	.short	0x00ff


	//----- nvinfo : EIATTR_NUM_BARRIERS
	.align		4
        /*0030*/ 	.byte	0x02, 0x4c
        /*0032*/ 	.byte	0x01
	.zero		1


	//----- nvinfo : EIATTR_MERCURY_ISA_VERSION
	.align		4
        /*0034*/ 	.byte	0x03, 0x5f
        /*0036*/ 	.short	0x0101


	//----- nvinfo : EIATTR_VRC_CTA_INIT_COUNT
	.align		4
        /*0038*/ 	.byte	0x02, 0x4a
	.zero		1
	.zero		1


	//----- nvinfo : EIATTR_EXIT_INSTR_OFFSETS
	.align		4
        /*003c*/ 	.byte	0x04, 0x1c
        /*003e*/ 	.short	(.L_13 - .L_12)


	//   ....[0]....
.L_12:
        /*0040*/ 	.word	0x00000170


	//   ....[1]....
        /*0044*/ 	.word	0x000001c0


	//----- nvinfo : EIATTR_CRS_STACK_SIZE
	.align		4
.L_13:
        /*0048*/ 	.byte	0x04, 0x1e
        /*004a*/ 	.short	(.L_15 - .L_14)
.L_14:
        /*004c*/ 	.word	0x00000000


	//----- nvinfo : EIATTR_CBANK_PARAM_SIZE
	.align		4
.L_15:
        /*0050*/ 	.byte	0x03, 0x19
        /*0052*/ 	.short	0x0010


	//----- nvinfo : EIATTR_PARAM_CBANK
	.align		4
        /*0054*/ 	.byte	0x04, 0x0a
        /*0056*/ 	.short	(.L_17 - .L_16)
	.align		4
.L_16:
        /*0058*/ 	.word	index@(.nv.constant0._Z9sumReducePiS_)
        /*005c*/ 	.short	0x0380
        /*005e*/ 	.short	0x0010


	//----- nvinfo : EIATTR_SW_WAR
	.align		4
.L_17:
        /*0060*/ 	.byte	0x04, 0x36
        /*0062*/ 	.short	(.L_19 - .L_18)
.L_18:
        /*0064*/ 	.word	0x00000008
.L_19:


//--------------------- .nv.callgraph             --------------------------
	.section	.nv.callgraph,"",@"SHT_CUDA_CALLGRAPH"
	.align	4
	.sectionentsize	8
	.align		4
        /*0000*/ 	.word	0x00000000
	.align		4
        /*0004*/ 	.word	0xffffffff
	.align		4
        /*0008*/ 	.word	0x00000000
	.align		4
        /*000c*/ 	.word	0xfffffffe
	.align		4
        /*0010*/ 	.word	0x00000000
	.align		4
        /*0014*/ 	.word	0xfffffffd
	.align		4
        /*0018*/ 	.word	0x00000000
	.align		4
        /*001c*/ 	.word	0xfffffffc


//--------------------- .text._Z9sumReducePiS_    --------------------------
	.section	.text._Z9sumReducePiS_,"ax",@progbits
	.align	128
        .global         _Z9sumReducePiS_
        .type           _Z9sumReducePiS_,@function
        .size           _Z9sumReducePiS_,(.L_x_4 - _Z9sumReducePiS_)
        .other          _Z9sumReducePiS_,@"STO_CUDA_ENTRY STV_DEFAULT"
_Z9sumReducePiS_:
.text._Z9sumReducePiS_:
[----:B------:R-:W-:Y:S01]  /*0000*/  LDC R1, c[0x0][0x37c] ;  /* 0x0000df00ff017b82 */ /* 0x000fe20000000800 */
[----:B------:R-:W0:Y:S07]  /*0010*/  S2R R11, SR_TID.X ;  /* 0x00000000000b7919 */ /* 0x000e2e0000002100 */
[----:B------:R-:W1:Y:S01]  /*0020*/  LDC.64 R2, c[0x0][0x380] ;  /* 0x0000e000ff027b82 */ /* 0x000e620000000a00 */
[----:B------:R-:W-:Y:S01]  /*0030*/  HFMA2 R7, -RZ, RZ, 0, 5.9604644775390625e-08 ;  /* 0x00000001ff077431 */ /* 0x000fe200000001ff */
[----:B------:R-:W2:Y:S01]  /*0040*/  LDCU.64 UR4, c[0x0][0x358] ;  /* 0x00006b00ff0477ac */ /* 0x000ea20008000a00 */
[----:B------:R-:W3:Y:S01]  /*0050*/  LDCU UR6, c[0x0][0x360] ;  /* 0x00006c00ff0677ac */ /* 0x000ee20008000800 */
[----:B0-----:R-:W-:-:S04]  /*0060*/  IMAD.SHL.U32 R5, R11, 0x2, RZ ;  /* 0x000000020b057824 */ /* 0x001fc800078e00ff */
[----:B-123--:R-:W-:-:S07]  /*0070*/  IMAD.WIDE.U32 R2, R5, 0x4, R2 ;  /* 0x0000000405027825 */ /* 0x00efce00078e0002 */
.L_x_2:
[----:B------:R-:W-:Y:S01]  /*0080*/  VIADD R0, R7, 0xffffffff ;  /* 0xffffffff07007836 */ /* 0x000fe20000000000 */
[----:B------:R-:W-:Y:S04]  /*0090*/  BSSY.RECONVERGENT B0, `(.L_x_0) ;  /* 0x0000008000007945 */ /* 0x000fe80003800200 */
[----:B------:R-:W-:-:S13]  /*00a0*/  LOP3.LUT P0, RZ, R0, R11, RZ, 0xc0, !PT ;  /* 0x0000000b00ff7212 */ /* 0x000fda000780c0ff */
[----:B0-----:R-:W-:Y:S05]  /*00b0*/  @P0 BRA `(.L_x_1) ;  /* 0x0000000000140947 */ /* 0x001fea0003800000 */
[----:B------:R-:W-:Y:S01]  /*00c0*/  IMAD.WIDE R4, R7, 0x4, R2 ;  /* 0x0000000407047825 */ /* 0x000fe200078e0202 */
[----:B------:R-:W2:Y:S05]  /*00d0*/  LDG.E R9, desc[UR4][R2.64] ;  /* 0x0000000402097981 */ /* 0x000eaa000c1e1900 */
[----:B------:R-:W2:Y:S02]  /*00e0*/  LDG.E R4, desc[UR4][R4.64] ;  /* 0x0000000404047981 */ /* 0x000ea4000c1e1900 */
[----:B--2---:R-:W-:-:S05]  /*00f0*/  IADD3 R9, PT, PT, R4, R9, RZ ;  /* 0x0000000904097210 */ /* 0x004fca0007ffe0ff */
[----:B------:R0:W-:Y:S02]  /*0100*/  STG.E desc[UR4][R2.64], R9 ;  /* 0x0000000902007986 */ /* 0x0001e4000c101904 */
.L_x_1:
[----:B------:R-:W-:Y:S05]  /*0110*/  BSYNC.RECONVERGENT B0 ;  /* 0x0000000000007941 */ /* 0x000fea0003800200 */
.L_x_0:
[----:B------:R-:W-:Y:S01]  /*0120*/  IMAD.SHL.U32 R7, R7, 0x2, RZ ;  /* 0x0000000207077824 */ /* 0x000fe200078e00ff */
[----:B------:R-:W-:Y:S04]  /*0130*/  BAR.SYNC.DEFER_BLOCKING 0x0 ;  /* 0x0000000000007b1d */ /* 0x000fe80000010000 */
[----:B------:R-:W-:-:S13]  /*0140*/  ISETP.GT.U32.AND P0, PT, R7, UR6, PT ;  /* 0x0000000607007c0c */ /* 0x000fda000bf04070 */
[----:B------:R-:W-:Y:S05]  /*0150*/  @!P0 BRA `(.L_x_2) ;  /* 0xfffffffc00c88947 */ /* 0x000fea000383ffff */
[----:B------:R-:W-:-:S13]  /*0160*/  ISETP.NE.AND P0, PT, R11, RZ, PT ;  /* 0x000000ff0b00720c */ /* 0x000fda0003f05270 */
[----:B------:R-:W-:Y:S05]  /*0170*/  @P0 EXIT ;  /* 0x000000000000094d */ /* 0x000fea0003800000 */
[----:B0-----:R-:W0:Y:S02]  /*0180*/  LDC.64 R2, c[0x0][0x380] ;  /* 0x0000e000ff027b82 */ /* 0x001e240000000a00 */
[----:B0-----:R-:W2:Y:S06]  /*0190*/  LDG.E R3, desc[UR4][R2.64] ;  /* 0x0000000402037981 */ /* 0x001eac000c1e1900 */
[----:B------:R-:W2:Y:S02]  /*01a0*/  LDC.64 R4, c[0x0][0x388] ;  /* 0x0000e200ff047b82 */ /* 0x000ea40000000a00 */
[----:B--2---:R-:W-:Y:S01]  /*01b0*/  STG.E desc[UR4][R4.64], R3 ;  /* 0x0000000304007986 */ /* 0x004fe2000c101904 */
[----:B------:R-:W-:Y:S05]  /*01c0*/  EXIT ;  /* 0x000000000000794d */ /* 0x000fea0003800000 */
.L_x_3:
[----:B------:R-:W-:-:S00]  /*01d0*/  BRA `(.L_x_3) ;  /* 0xfffffffc00fc7947 */ /* 0x000fc0000383ffff */
[----:B------:R-:W-:-:S00]  /*01e0*/  NOP ;  /* 0x0000000000007918 */ /* 0x000fc00000000000 */
        /* <DEDUP_REMOVED lines=9> */
.L_x_4:


//--------------------- .nv.shared.reserved.0     --------------------------
	.section	.nv.shared.reserved.0,"aw",@nobits
	.weak		__nv_reservedSMEM_offset_0_alias
	.size		__nv_reservedSMEM_offset_0_alias, 0, 64
	.other		__nv_reservedSMEM_offset_0_alias,@"STO_CUDA_RESERVED_SHARED STV_DEFAULT"
__nv_reservedSMEM_offset_0_alias:
	.zero		0
	.zero		64


//--------------------- .nv.constant0._Z9sumReducePiS_ --------------------------
	.section	.nv.constant0._Z9sumReducePiS_,"a",@progbits
	.sectionflags	@""
	.align	4
.nv.constant0._Z9sumReducePiS_:
	.zero		912


//--------------------- SYMBOLS --------------------------

	.type		.nv.reservedSmem.offset0,@object
	.size		.nv.reservedSmem.offset0,0x4
